	.headerflags	@"EF_CUDA_TEXMODE_UNIFIED EF_CUDA_64BIT_ADDRESS EF_CUDA_ACCELERATORS EF_CUDA_SM90 EF_CUDA_VIRTUAL_SM(EF_CUDA_SM90)"
	.elftype	@"ET_EXEC"


//--------------------- .nv.info                  --------------------------
	.section	.nv.info,"",@"SHT_CUDA_INFO"
	.align	4


	//----- nvinfo : EIATTR_REGCOUNT
	.align		4
        /*0000*/ 	.byte	0x04, 0x2f
        /*0002*/ 	.short	(.L_3 - .L_2)
	.align		4
.L_2:
        /*0004*/ 	.word	index@(triton_poi_fused__native_batch_norm_legit_no_training_relu_0)
        /*0008*/ 	.word	0x00000010


	//----- nvinfo : EIATTR_MIN_STACK_SIZE
	.align		4
.L_3:
        /*000c*/ 	.byte	0x04, 0x12
        /*000e*/ 	.short	(.L_5 - .L_4)
	.align		4
.L_4:
        /*0010*/ 	.word	index@(triton_poi_fused__native_batch_norm_legit_no_training_relu_0)
        /*0014*/ 	.word	0x00000000


	//----- nvinfo : EIATTR_FRAME_SIZE
	.align		4
.L_5:
        /*0018*/ 	.byte	0x04, 0x11
        /*001a*/ 	.short	(.L_7 - .L_6)
	.align		4
.L_6:
        /*001c*/ 	.word	index@(triton_poi_fused__native_batch_norm_legit_no_training_relu_0)
        /*0020*/ 	.word	0x00000000


	//----- nvinfo : EIATTR_MIN_STACK_SIZE
	.align		4
.L_7:
        /*0024*/ 	.byte	0x04, 0x12
        /*0026*/ 	.short	(.L_9 - .L_8)
	.align		4
.L_8:
        /*0028*/ 	.word	index@(triton_poi_fused__native_batch_norm_legit_no_training_relu_0)
        /*002c*/ 	.word	0x00000000
.L_9:


//--------------------- .nv.info.triton_poi_fused__native_batch_norm_legit_no_training_relu_0 --------------------------
	.section	.nv.info.triton_poi_fused__native_batch_norm_legit_no_training_relu_0,"",@"SHT_CUDA_INFO"
	.sectionflags	@""
	.align	4


	//----- nvinfo : EIATTR_CUDA_API_VERSION
	.align		4
        /*0000*/ 	.byte	0x04, 0x37
        /*0002*/ 	.short	(.L_11 - .L_10)
.L_10:
        /*0004*/ 	.word	0x0000007c


	//----- nvinfo : EIATTR_KPARAM_INFO
	.align		4
.L_11:
        /*0008*/ 	.byte	0x04, 0x17
        /*000a*/ 	.short	(.L_13 - .L_12)
.L_12:
        /*000c*/ 	.word	0x00000000
        /*0010*/ 	.short	0x0006
        /*0012*/ 	.short	0x0030
        /*0014*/ 	.byte	0x00, 0xf0, 0x11, 0x00


	//----- nvinfo : EIATTR_KPARAM_INFO
	.align		4
.L_13:
        /*0018*/ 	.byte	0x04, 0x17
        /*001a*/ 	.short	(.L_15 - .L_14)
.L_14:
        /*001c*/ 	.word	0x00000000
        /*0020*/ 	.short	0x0005
        /*0022*/ 	.short	0x0028
        /*0024*/ 	.byte	0x00, 0xf4, 0x21, 0x00


	//----- nvinfo : EIATTR_KPARAM_INFO
	.align		4
.L_15:
        /*0028*/ 	.byte	0x04, 0x17
        /*002a*/ 	.short	(.L_17 - .L_16)
.L_16:
        /*002c*/ 	.word	0x00000000
        /*0030*/ 	.short	0x0004
        /*0032*/ 	.short	0x0020
        /*0034*/ 	.byte	0x00, 0xf4, 0x21, 0x00


	//----- nvinfo : EIATTR_KPARAM_INFO
	.align		4
.L_17:
        /*0038*/ 	.byte	0x04, 0x17
        /*003a*/ 	.short	(.L_19 - .L_18)
.L_18:
        /*003c*/ 	.word	0x00000000
        /*0040*/ 	.short	0x0003
        /*0042*/ 	.short	0x0018
        /*0044*/ 	.byte	0x00, 0xf4, 0x21, 0x00


	//----- nvinfo : EIATTR_KPARAM_INFO
	.align		4
.L_19:
        /*0048*/ 	.byte	0x04, 0x17
        /*004a*/ 	.short	(.L_21 - .L_20)
.L_20:
        /*004c*/ 	.word	0x00000000
        /*0050*/ 	.short	0x0002
        /*0052*/ 	.short	0x0010
        /*0054*/ 	.byte	0x00, 0xf4, 0x21, 0x00


	//----- nvinfo : EIATTR_KPARAM_INFO
	.align		4
.L_21:
        /*0058*/ 	.byte	0x04, 0x17
        /*005a*/ 	.short	(.L_23 - .L_22)
.L_22:
        /*005c*/ 	.word	0x00000000
        /*0060*/ 	.short	0x0001
        /*0062*/ 	.short	0x0008
        /*0064*/ 	.byte	0x00, 0xf4, 0x21, 0x00


	//----- nvinfo : EIATTR_KPARAM_INFO
	.align		4
.L_23:
        /*0068*/ 	.byte	0x04, 0x17
        /*006a*/ 	.short	(.L_25 - .L_24)
.L_24:
        /*006c*/ 	.word	0x00000000
        /*0070*/ 	.short	0x0000
        /*0072*/ 	.short	0x0000
        /*0074*/ 	.byte	0x00, 0xf4, 0x21, 0x00


	//----- nvinfo : EIATTR_SPARSE_MMA_MASK
	.align		4
.L_25:
        /*0078*/ 	.byte	0x03, 0x50
        /*007a*/ 	.short	0x0000


	//----- nvinfo : EIATTR_MAXREG_COUNT
	.align		4
        /*007c*/ 	.byte	0x03, 0x1b
        /*007e*/ 	.short	0x00ff


	//----- nvinfo : EIATTR_EXIT_INSTR_OFFSETS
	.align		4
        /*0080*/ 	.byte	0x04, 0x1c
        /*0082*/ 	.short	(.L_27 - .L_26)


	//   ....[0]....
.L_26:
        /*0084*/ 	.word	0x00000300


	//----- nvinfo : EIATTR_REQNTID
	.align		4
.L_27:
        /*0088*/ 	.byte	0x04, 0x10
        /*008a*/ 	.short	(.L_29 - .L_28)
.L_28:
        /*008c*/ 	.word	0x00000080
        /*0090*/ 	.word	0x00000001
        /*0094*/ 	.word	0x00000001


	//----- nvinfo : EIATTR_CBANK_PARAM_SIZE
	.align		4
.L_29:
        /*0098*/ 	.byte	0x03, 0x19
        /*009a*/ 	.short	0x0034


	//----- nvinfo : EIATTR_PARAM_CBANK
	.align		4
        /*009c*/ 	.byte	0x04, 0x0a
        /*009e*/ 	.short	(.L_31 - .L_30)
	.align		4
.L_30:
        /*00a0*/ 	.word	index@(.nv.constant0.triton_poi_fused__native_batch_norm_legit_no_training_relu_0)
        /*00a4*/ 	.short	0x0210
        /*00a6*/ 	.short	0x0034


	//----- nvinfo : EIATTR_SW_WAR
	.align		4
.L_31:
        /*00a8*/ 	.byte	0x04, 0x36
        /*00aa*/ 	.short	(.L_33 - .L_32)
.L_32:
        /*00ac*/ 	.word	0x00000008
.L_33:


//--------------------- .nv.callgraph             --------------------------
	.section	.nv.callgraph,"",@"SHT_CUDA_CALLGRAPH"
	.align	4
	.sectionentsize	8
	.align		4
        /*0000*/ 	.word	0x00000000
	.align		4
        /*0004*/ 	.word	0xffffffff
	.align		4
        /*0008*/ 	.word	0x00000000
	.align		4
        /*000c*/ 	.word	0xfffffffe
	.align		4
        /*0010*/ 	.word	0x00000000
	.align		4
        /*0014*/ 	.word	0xfffffffd
	.align		4
        /*0018*/ 	.word	0x00000000
	.align		4
        /*001c*/ 	.word	0xfffffffc


//--------------------- .nv.constant4             --------------------------
	.section	.nv.constant4,"a",@progbits
	.align	8
	.align		8
.nv.constant4:
        /*0000*/ 	.dword	_$_str
	.align		8
        /*0008*/ 	.dword	_$_str_$_2


//--------------------- .text.triton_poi_fused__native_batch_norm_legit_no_training_relu_0 --------------------------
	.section	.text.triton_poi_fused__native_batch_norm_legit_no_training_relu_0,"ax",@progbits
	.align	128
        .global         triton_poi_fused__native_batch_norm_legit_no_training_relu_0
        .type           triton_poi_fused__native_batch_norm_legit_no_training_relu_0,@function
        .size           triton_poi_fused__native_batch_norm_legit_no_training_relu_0,(.L_x_1 - triton_poi_fused__native_batch_norm_legit_no_training_relu_0)
        .other          triton_poi_fused__native_batch_norm_legit_no_training_relu_0,@"STO_CUDA_ENTRY STV_DEFAULT"
triton_poi_fused__native_batch_norm_legit_no_training_relu_0:
.text.triton_poi_fused__native_batch_norm_legit_no_training_relu_0:
[----:B------:R-:W-:Y:S01]  /*0000*/  LDC R1, c[0x0][0x28] ;  /* 0x00000a00ff017b82 */ /* 0x000fe20000000800 */
[----:B------:R-:W1:Y:S07]  /*0010*/  S2R R0, SR_TID.X ;  /* 0x0000000000007919 */ /* 0x000e6e0000002100 */
[----:B------:R-:W2:Y:S01]  /*0020*/  LDC.64 R6, c[0x0][0x220] ;  /* 0x00008800ff067b82 */ /* 0x000ea20000000a00 */
[----:B------:R-:W-:Y:S01]  /*0030*/  ULDC.64 UR4, c[0x0][0x208] ;  /* 0x0000820000047ab9 */ /* 0x000fe20000000a00 */
[----:B------:R-:W3:Y:S06]  /*0040*/  S2R R3, SR_CTAID.X ;  /* 0x0000000000037919 */ /* 0x000eec0000002500 */
[----:B------:R-:W4:Y:S08]  /*0050*/  LDC.64 R4, c[0x0][0x218] ;  /* 0x00008600ff047b82 */ /* 0x000f300000000a00 */
[----:B------:R-:W5:Y:S08]  /*0060*/  LDC.64 R8, c[0x0][0x228] ;  /* 0x00008a00ff087b82 */ /* 0x000f700000000a00 */
[----:B------:R-:W4:Y:S01]  /*0070*/  LDC.64 R10, c[0x0][0x230] ;  /* 0x00008c00ff0a7b82 */ /* 0x000f220000000a00 */
[----:B-1----:R-:W-:-:S02]  /*0080*/  LOP3.LUT R0, R0, 0x7f, RZ, 0xc0, !PT ;  /* 0x0000007f00007812 */ /* 0x002fc400078ec0ff */
[----:B---3--:R-:W-:Y:S02]  /*0090*/  SHF.R.S32.HI R2, RZ, 0x18, R3 ;  /* 0x00000018ff027819 */ /* 0x008fe40000011403 */
[----:B------:R-:W-:Y:S02]  /*00a0*/  LEA R0, R3, R0, 0x7 ;  /* 0x0000000003007211 */ /* 0x000fe400078e38ff */
[----:B------:R-:W-:-:S04]  /*00b0*/  SGXT R3, R2, 0x1 ;  /* 0x000000010203781a */ /* 0x000fc80000000200 */
[----:B------:R-:W-:-:S04]  /*00c0*/  LEA.HI R3, R3, R0, RZ, 0x4 ;  /* 0x0000000003037211 */ /* 0x000fc800078f20ff */
[--C-:B------:R-:W-:Y:S02]  /*00d0*/  SHF.R.S32.HI R2, RZ, 0x4, R3.reuse ;  /* 0x00000004ff027819 */ /* 0x100fe40000011403 */
[----:B------:R-:W-:-:S04]  /*00e0*/  SHF.R.S32.HI R3, RZ, 0x1f, R3 ;  /* 0x0000001fff037819 */ /* 0x000fc80000011403 */
[----:B------:R-:W-:-:S04]  /*00f0*/  LEA.HI R3, R3, R2, RZ, 0x9 ;  /* 0x0000000203037211 */ /* 0x000fc800078f48ff */
[----:B------:R-:W-:-:S04]  /*0100*/  LOP3.LUT R3, R3, 0xfffffe00, RZ, 0xc0, !PT ;  /* 0xfffffe0003037812 */ /* 0x000fc800078ec0ff */
[----:B------:R-:W-:Y:S02]  /*0110*/  IADD3 R13, R2, -R3, RZ ;  /* 0x80000003020d7210 */ /* 0x000fe40007ffe0ff */
[----:B------:R-:W1:Y:S03]  /*0120*/  LDC.64 R2, c[0x0][0x210] ;  /* 0x00008400ff027b82 */ /* 0x000e660000000a00 */
[----:B--2---:R-:W-:-:S06]  /*0130*/  IMAD.WIDE R6, R13, 0x4, R6 ;  /* 0x000000040d067825 */ /* 0x004fcc00078e0206 */
[----:B------:R-:W2:Y:S01]  /*0140*/  LDG.E.EL R6, desc[UR4][R6.64] ;  /* 0x0000000406067981 */ /* 0x000ea2000c2e1900 */
[----:B----4-:R-:W-:-:S04]  /*0150*/  IMAD.WIDE R4, R13, 0x4, R4 ;  /* 0x000000040d047825 */ /* 0x010fc800078e0204 */
[C---:B-----5:R-:W-:Y:S02]  /*0160*/  IMAD.WIDE R8, R13.reuse, 0x4, R8 ;  /* 0x000000040d087825 */ /* 0x060fe400078e0208 */
[----:B------:R3:W4:Y:S02]  /*0170*/  LDG.E.EL R5, desc[UR4][R4.64] ;  /* 0x0000000404057981 */ /* 0x000724000c2e1900 */
[----:B0-----:R-:W-:Y:S02]  /*0180*/  IMAD.WIDE R10, R13, 0x4, R10 ;  /* 0x000000040d0a7825 */ /* 0x001fe400078e020a */
[----:B------:R-:W5:Y:S02]  /*0190*/  LDG.E.EL R8, desc[UR4][R8.64] ;  /* 0x0000000408087981 */ /* 0x000f64000c2e1900 */
[C---:B-1----:R-:W-:Y:S02]  /*01a0*/  IMAD.WIDE R2, R0.reuse, 0x4, R2 ;  /* 0x0000000400027825 */ /* 0x042fe400078e0202 */
[----:B------:R-:W5:Y:S04]  /*01b0*/  LDG.E.EL R11, desc[UR4][R10.64] ;  /* 0x000000040a0b7981 */ /* 0x000f68000c2e1900 */
[----:B------:R0:W4:Y:S01]  /*01c0*/  LDG.E R12, desc[UR4][R2.64] ;  /* 0x00000004020c7981 */ /* 0x000122000c1e1900 */
[----:B---3--:R-:W-:Y:S01]  /*01d0*/  HFMA2.MMA R4, -RZ, RZ, 1.625, 0 ;  /* 0x3e800000ff047435 */ /* 0x008fe200000001ff */
[----:B0-----:R-:W0:Y:S02]  /*01e0*/  LDC.64 R2, c[0x0][0x238] ;  /* 0x00008e00ff027b82 */ /* 0x001e240000000a00 */
[----:B0-----:R-:W-:-:S04]  /*01f0*/  IMAD.WIDE R2, R0, 0x4, R2 ;  /* 0x0000000400027825 */ /* 0x001fc800078e0202 */
[----:B--2---:R-:W-:-:S04]  /*0200*/  FADD R6, R6, 9.9999997473787516356e-06 ;  /* 0x3727c5ac06067421 */ /* 0x004fc80000000000 */
[----:B------:R-:W0:Y:S02]  /*0210*/  MUFU.SQRT R7, R6 ;  /* 0x0000000600077308 */ /* 0x000e240000002000 */
[C---:B0-----:R-:W-:Y:S02]  /*0220*/  FSETP.GT.AND P0, PT, R7.reuse, 8.50705917302346158658e+37, PT ;  /* 0x7e8000000700780b */ /* 0x041fe40003f04000 */
[----:B------:R-:W-:-:S11]  /*0230*/  FSETP.GEU.AND P1, PT, R7, 1.175494350822287508e-38, PT ;  /* 0x008000000700780b */ /* 0x000fd60003f2e000 */
[----:B------:R-:W-:-:S04]  /*0240*/  @P0 FMUL R7, R7, 0.25 ;  /* 0x3e80000007070820 */ /* 0x000fc80000400000 */
[----:B------:R-:W-:-:S06]  /*0250*/  @!P1 FMUL R7, R7, 16777216 ;  /* 0x4b80000007079820 */ /* 0x000fcc0000400000 */
[----:B------:R-:W0:Y:S01]  /*0260*/  MUFU.RCP R7, R7 ;  /* 0x0000000700077308 */ /* 0x000e220000001000 */
[----:B------:R-:W-:Y:S01]  /*0270*/  FSEL R4, R4, 1, P0 ;  /* 0x3f80000004047808 */ /* 0x000fe20000000000 */
[----:B----4-:R-:W-:-:S04]  /*0280*/  FADD R5, R12, -R5 ;  /* 0x800000050c057221 */ /* 0x010fc80000000000 */
[----:B------:R-:W-:-:S04]  /*0290*/  @!P1 FMUL R4, R4, 16777216 ;  /* 0x4b80000004049820 */ /* 0x000fc80000400000 */
[----:B0-----:R-:W-:-:S04]  /*02a0*/  FMUL R4, R7, R4 ;  /* 0x0000000407047220 */ /* 0x001fc80000400000 */
[----:B------:R-:W-:-:S04]  /*02b0*/  FMUL R4, R5, R4 ;  /* 0x0000000405047220 */ /* 0x000fc80000400000 */
[----:B-----5:R-:W-:-:S05]  /*02c0*/  FFMA R4, R8, R4, R11 ;  /* 0x0000000408047223 */ /* 0x020fca000000000b */
[----:B------:R-:W-:-:S04]  /*02d0*/  FSETP.GEU.AND P0, PT, R4, RZ, PT ;  /* 0x000000ff0400720b */ /* 0x000fc80003f0e000 */
[----:B------:R-:W-:-:S05]  /*02e0*/  FSEL R5, R4, RZ, P0 ;  /* 0x000000ff04057208 */ /* 0x000fca0000000000 */
[----:B------:R-:W-:Y:S01]  /*02f0*/  STG.E desc[UR4][R2.64], R5 ;  /* 0x0000000502007986 */ /* 0x000fe2000c101904 */
[----:B------:R-:W-:Y:S05]  /*0300*/  EXIT ;  /* 0x000000000000794d */ /* 0x000fea0003800000 */
.L_x_0:
[----:B------:R-:W-:-:S00]  /*0310*/  BRA `(.L_x_0) ;  /* 0xfffffffc00fc7947 */ /* 0x000fc0000383ffff */
[----:B------:R-:W-:-:S00]  /*0320*/  NOP ;  /* 0x0000000000007918 */ /* 0x000fc00000000000 */
        /* <DEDUP_REMOVED lines=13> */
.L_x_1:


//--------------------- .nv.global.init           --------------------------
	.section	.nv.global.init,"aw",@progbits
.nv.global.init:
	.type		_$_str,@object
	.size		_$_str,(_$_str_$_2 - _$_str)
_$_str:
        /*0000*/ 	.byte	0x5f, 0x5f, 0x43, 0x55, 0x44, 0x41, 0x5f, 0x46, 0x54, 0x5a, 0x00
	.type		_$_str_$_2,@object
	.size		_$_str_$_2,(.L_1 - _$_str_$_2)
_$_str_$_2:
        /*000b*/ 	.byte	0x5f, 0x5f, 0x43, 0x55, 0x44, 0x41, 0x5f, 0x50, 0x52, 0x45, 0x43, 0x5f, 0x53, 0x51, 0x52, 0x54
        /*001b*/ 	.byte	0x00
.L_1:


//--------------------- .nv.constant0.triton_poi_fused__native_batch_norm_legit_no_training_relu_0 --------------------------
	.section	.nv.constant0.triton_poi_fused__native_batch_norm_legit_no_training_relu_0,"a",@progbits
	.sectionflags	@""
	.align	4
.nv.constant0.triton_poi_fused__native_batch_norm_legit_no_training_relu_0:
	.zero		580
